//
// Generated by NVIDIA NVVM Compiler
//
// Compiler Build ID: CL-36424714
// Cuda compilation tools, release 13.0, V13.0.88
// Based on NVVM 20.0.0
//

.version 9.0
.target sm_100
.address_size 64

	// .globl	_Z10printHellov
.extern .func  (.param .b32 func_retval0) vprintf
(
	.param .b64 vprintf_param_0,
	.param .b64 vprintf_param_1
)
;
.global .align 1 .b8 $str[24] = {72, 101, 108, 108, 111, 32, 71, 80, 85, 32, 98, 121, 32, 116, 104, 114, 101, 97, 100, 58, 37, 100, 10};

.visible .entry _Z10printHellov()
{
	.local .align 8 .b8 	__local_depot0[8];
	.reg .b64 	%SP;
	.reg .b64 	%SPL;
	.reg .b32 	%r<7>;
	.reg .b64 	%rd<5>;

	mov.u64 	%SPL, __local_depot0;
	cvta.local.u64 	%SP, %SPL;
	add.u64 	%rd1, %SP, 0;
	add.u64 	%rd2, %SPL, 0;
	mov.u32 	%r1, %tid.x;
	mov.u32 	%r2, %ctaid.x;
	mov.u32 	%r3, %ntid.x;
	mad.lo.s32 	%r4, %r2, %r3, %r1;
	st.local.u32 	[%rd2], %r4;
	mov.u64 	%rd3, $str;
	cvta.global.u64 	%rd4, %rd3;
	{ // callseq 0, 0
	.param .b64 param0;
	st.param.b64 	[param0], %rd4;
	.param .b64 param1;
	st.param.b64 	[param1], %rd1;
	.param .b32 retval0;
	call.uni (retval0), 
	vprintf, 
	(
	param0, 
	param1
	);
	ld.param.b32 	%r5, [retval0];
	} // callseq 0
	ret;

}


// ===== COMPILED SASS (sm_100) =====

	.target	sm_100

	.elftype	@"ET_EXEC"


//--------------------- .note.nv.tkinfo           --------------------------
	.section	.note.nv.tkinfo,"",@"SHT_NOTE"
	.sectionflags	@"SHF_NOTE_NV_TKINFO"
	.tkinfo
        /*0018*/ 	.word	0x00000002
        /*0030*/ 	.string	""
        /*0030*/ 	.string	"ptxas"
        /*0030*/ 	.string	"Cuda compilation tools, release 13.0, V13.0.88"
        /*0030*/ 	.string	"Build cuda_13.0.r13.0/compiler.36424714_0"
        /*0030*/ 	.string	"-arch sm_100 -m 64 "



//--------------------- .note.nv.cuinfo           --------------------------
	.section	.note.nv.cuinfo,"",@"SHT_NOTE"
	.sectionflags	@"SHF_NOTE_NV_CUINFO"
        /*0018*/ 	.short	0x0002
        /*001a*/ 	.short	0x0064
        /*001c*/ 	.short	0x0082
	.zero		2


//--------------------- .nv.info                  --------------------------
	.section	.nv.info,"",@"SHT_CUDA_INFO"
	.align	4


	//----- nvinfo : EIATTR_REGCOUNT
	.align		4
        /*0000*/ 	.byte	0x04, 0x2f
        /*0002*/ 	.short	(.L_2 - .L_1)
	.align		4
.L_1:
        /*0004*/ 	.word	index@(_Z10printHellov)
        /*0008*/ 	.word	0x00000018


	//----- nvinfo : EIATTR_FRAME_SIZE
	.align		4
.L_2:
        /*000c*/ 	.byte	0x04, 0x11
        /*000e*/ 	.short	(.L_4 - .L_3)
	.align		4
.L_3:
        /*0010*/ 	.word	index@(_Z10printHellov)
        /*0014*/ 	.word	0x00000008


	//----- nvinfo : EIATTR_MIN_STACK_SIZE
	.align		4
.L_4:
        /*0018*/ 	.byte	0x04, 0x12
        /*001a*/ 	.short	(.L_6 - .L_5)
	.align		4
.L_5:
        /*001c*/ 	.word	index@(_Z10printHellov)
        /*0020*/ 	.word	0x00000008
.L_6:


//--------------------- .nv.compat                --------------------------
	.section	.nv.compat,"",@"SHT_CUDA_COMPAT_INFO"
	.align	4
        /*0000*/ 	.byte	0x02, 0x09, 0x00, 0x00, 0x02, 0x02, 0x01, 0x00, 0x02, 0x05, 0x05, 0x00, 0x03, 0x07, 0x01, 0x01
        /*0010*/ 	.byte	0x02, 0x03, 0x00, 0x00, 0x02, 0x06, 0x01, 0x00, 0x04, 0x0b, 0x08, 0x00, 0x09, 0x00, 0x00, 0x00
        /*0020*/ 	.byte	0x00, 0x00, 0x00, 0x00


//--------------------- .nv.info._Z10printHellov  --------------------------
	.section	.nv.info._Z10printHellov,"",@"SHT_CUDA_INFO"
	.sectionflags	@""
	.align	4


	//----- nvinfo : EIATTR_CUDA_API_VERSION
	.align		4
        /*0000*/ 	.byte	0x04, 0x37
        /*0002*/ 	.short	(.L_8 - .L_7)
.L_7:
        /*0004*/ 	.word	0x00000082


	//----- nvinfo : EIATTR_SPARSE_MMA_MASK
	.align		4
.L_8:
        /*0008*/ 	.byte	0x03, 0x50
        /*000a*/ 	.short	0x0000


	//----- nvinfo : EIATTR_MAXREG_COUNT
	.align		4
        /*000c*/ 	.byte	0x03, 0x1b
        /*000e*/ 	.short	0x00ff


	//----- nvinfo : EIATTR_EXTERNS
	.align		4
        /*0010*/ 	.byte	0x04, 0x0f
        /*0012*/ 	.short	(.L_10 - .L_9)


	//   ....[0]....
	.align		4
.L_9:
        /*0014*/ 	.word	index@(vprintf)


	//----- nvinfo : EIATTR_MERCURY_ISA_VERSION
	.align		4
.L_10:
        /*0018*/ 	.byte	0x03, 0x5f
        /*001a*/ 	.short	0x0101


	//----- nvinfo : EIATTR_VRC_CTA_INIT_COUNT
	.align		4
        /*001c*/ 	.byte	0x02, 0x4a
	.zero		1
	.zero		1


	//----- nvinfo : EIATTR_SYSCALL_OFFSETS
	.align		4
        /*0020*/ 	.byte	0x04, 0x46
        /*0022*/ 	.short	(.L_12 - .L_11)


	//   ....[0]....
.L_11:
        /*0024*/ 	.word	0x00000110


	//----- nvinfo : EIATTR_EXIT_INSTR_OFFSETS
	.align		4
.L_12:
        /*0028*/ 	.byte	0x04, 0x1c
        /*002a*/ 	.short	(.L_14 - .L_13)


	//   ....[0]....
.L_13:
        /*002c*/ 	.word	0x00000120


	//----- nvinfo : EIATTR_SW_WAR
	.align		4
.L_14:
        /*0030*/ 	.byte	0x04, 0x36
        /*0032*/ 	.short	(.L_16 - .L_15)
.L_15:
        /*0034*/ 	.word	0x00000008
.L_16:


//--------------------- .nv.callgraph             --------------------------
	.section	.nv.callgraph,"",@"SHT_CUDA_CALLGRAPH"
	.align	4
	.sectionentsize	8
	.align		4
        /*0000*/ 	.word	0x00000000
	.align		4
        /*0004*/ 	.word	0xffffffff
	.align		4
        /*0008*/ 	.word	index@(_Z10printHellov)
	.align		4
        /*000c*/ 	.word	index@(vprintf)
	.align		4
        /*0010*/ 	.word	0x00000000
	.align		4
        /*0014*/ 	.word	0xfffffffe
	.align		4
        /*0018*/ 	.word	0x00000000
	.align		4
        /*001c*/ 	.word	0xfffffffd
	.align		4
        /*0020*/ 	.word	0x00000000
	.align		4
        /*0024*/ 	.word	0xfffffffc


//--------------------- .nv.constant4             --------------------------
	.section	.nv.constant4,"a",@progbits
	.align	8
	.align		8
.nv.constant4:
        /*0000*/ 	.dword	vprintf
	.align		8
        /*0008*/ 	.dword	$str


//--------------------- .text._Z10printHellov     --------------------------
	.section	.text._Z10printHellov,"ax",@progbits
	.align	128
        .global         _Z10printHellov
        .type           _Z10printHellov,@function
        .size           _Z10printHellov,(.L_x_2 - _Z10printHellov)
        .other          _Z10printHellov,@"STO_CUDA_ENTRY STV_DEFAULT"
_Z10printHellov:
.text._Z10printHellov:
[----:B------:R-:W0:Y:S01]  /*0000*/  LDC R1, c[0x0][0x37c] ;  /* 0x0000df00ff017b82 */ /* 0x000e220000000800 */
[----:B------:R-:W1:Y:S01]  /*0010*/  S2R R0, SR_TID.X ;  /* 0x0000000000007919 */ /* 0x000e620000002100 */
[----:B------:R-:W2:Y:S06]  /*0020*/  LDCU UR5, c[0x0][0x2fc] ;  /* 0x00005f80ff0577ac */ /* 0x000eac0008000800 */
[----:B------:R-:W1:Y:S01]  /*0030*/  S2UR UR6, SR_CTAID.X ;  /* 0x00000000000679c3 */ /* 0x000e620000002500 */
[----:B------:R-:W-:Y:S01]  /*0040*/  MOV R2, 0x0 ;  /* 0x0000000000027802 */ /* 0x000fe20000000f00 */
[----:B0-----:R-:W-:Y:S01]  /*0050*/  VIADD R1, R1, 0xfffffff8 ;  /* 0xfffffff801017836 */ /* 0x001fe20000000000 */
[----:B------:R-:W0:Y:S05]  /*0060*/  LDCU UR4, c[0x0][0x2f8] ;  /* 0x00005f00ff0477ac */ /* 0x000e2a0008000800 */
[----:B------:R-:W1:Y:S01]  /*0070*/  LDC R3, c[0x0][0x360] ;  /* 0x0000d800ff037b82 */ /* 0x000e620000000800 */
[----:B0-----:R-:W-:-:S05]  /*0080*/  IADD3 R6, P0, PT, R1, UR4, RZ ;  /* 0x0000000401067c10 */ /* 0x001fca000ff1e0ff */
[----:B--2---:R-:W-:Y:S02]  /*0090*/  IMAD.X R7, RZ, RZ, UR5, P0 ;  /* 0x00000005ff077e24 */ /* 0x004fe400080e06ff */
[----:B-1----:R-:W-:Y:S01]  /*00a0*/  IMAD R0, R3, UR6, R0 ;  /* 0x0000000603007c24 */ /* 0x002fe2000f8e0200 */
[----:B------:R-:W0:Y:S01]  /*00b0*/  LDCU.64 UR6, c[0x4][0x8] ;  /* 0x01000100ff0677ac */ /* 0x000e220008000a00 */
[----:B------:R-:W1:Y:S03]  /*00c0*/  LDC.64 R2, c[0x4][R2] ;  /* 0x0100000002027b82 */ /* 0x000e660000000a00 */
[----:B------:R2:W-:Y:S01]  /*00d0*/  STL [R1], R0 ;  /* 0x0000000001007387 */ /* 0x0005e20000100800 */
[----:B0-----:R-:W-:Y:S01]  /*00e0*/  IMAD.U32 R4, RZ, RZ, UR6 ;  /* 0x00000006ff047e24 */ /* 0x001fe2000f8e00ff */
[----:B--2---:R-:W-:-:S07]  /*00f0*/  MOV R5, UR7 ;  /* 0x0000000700057c02 */ /* 0x004fce0008000f00 */
[----:B------:R-:W-:-:S07]  /*0100*/  LEPC R20, `(.L_x_0) ;  /* 0x000000001014794e */ /* 0x000fce0000000000 */
[----:B-1----:R-:W-:Y:S05]  /*0110*/  CALL.ABS.NOINC R2 ;  /* 0x0000000002007343 */ /* 0x002fea0003c00000 */
.L_x_0:
[----:B------:R-:W-:Y:S05]  /*0120*/  EXIT ;  /* 0x000000000000794d */ /* 0x000fea0003800000 */
.L_x_1:
[----:B------:R-:W-:-:S00]  /*0130*/  BRA `(.L_x_1) ;  /* 0xfffffffc00fc7947 */ /* 0x000fc0000383ffff */
[----:B------:R-:W-:-:S00]  /*0140*/  NOP ;  /* 0x0000000000007918 */ /* 0x000fc00000000000 */
        /* <DEDUP_REMOVED lines=11> */
.L_x_2:


//--------------------- .nv.global.init           --------------------------
	.section	.nv.global.init,"aw",@progbits
.nv.global.init:
	.type		$str,@object
	.size		$str,(.L_0 - $str)
$str:
        /*0000*/ 	.byte	0x48, 0x65, 0x6c, 0x6c, 0x6f, 0x20, 0x47, 0x50, 0x55, 0x20, 0x62, 0x79, 0x20, 0x74, 0x68, 0x72
        /*0010*/ 	.byte	0x65, 0x61, 0x64, 0x3a, 0x25, 0x64, 0x0a, 0x00
.L_0:


//--------------------- .nv.shared.reserved.0     --------------------------
	.section	.nv.shared.reserved.0,"aw",@nobits
	.weak		__nv_reservedSMEM_offset_0_alias
	.size		__nv_reservedSMEM_offset_0_alias, 0, 64
	.other		__nv_reservedSMEM_offset_0_alias,@"STO_CUDA_RESERVED_SHARED STV_DEFAULT"
__nv_reservedSMEM_offset_0_alias:
	.zero		0
	.zero		64


//--------------------- .nv.constant0._Z10printHellov --------------------------
	.section	.nv.constant0._Z10printHellov,"a",@progbits
	.sectionflags	@""
	.align	4
.nv.constant0._Z10printHellov:
	.zero		896


//--------------------- SYMBOLS --------------------------

	.type		.nv.reservedSmem.offset0,@object
	.size		.nv.reservedSmem.offset0,0x4
	.type		vprintf,@function
